//
// Generated by NVIDIA NVVM Compiler
//
// Compiler Build ID: CL-36424714
// Cuda compilation tools, release 13.0, V13.0.88
// Based on NVVM 20.0.0
//

.version 9.0
.target sm_100
.address_size 64

	// .globl	default_function_kernel

.visible .entry default_function_kernel(
	.param .u64 .ptr .align 1 default_function_kernel_param_0,
	.param .u64 .ptr .align 1 default_function_kernel_param_1
)
.maxntid 30
{
	.reg .pred 	%p<42>;
	.reg .b16 	%rs<4>;
	.reg .b32 	%r<37>;
	.reg .b32 	%f<130>;
	.reg .b64 	%rd<9>;

	ld.param.u64 	%rd3, [default_function_kernel_param_0];
	ld.param.u64 	%rd4, [default_function_kernel_param_1];
	cvta.to.global.u64 	%rd5, %rd3;
	cvta.to.global.u64 	%rd6, %rd4;
	mov.u32 	%r6, %ctaid.x;
	mov.u32 	%r7, %tid.x;
	mad.lo.s32 	%r8, %r6, 30, %r7;
	mul.wide.u32 	%rd7, %r8, 4;
	add.s64 	%rd1, %rd6, %rd7;
	shr.u32 	%r10, %r7, 1;
	mad.lo.s32 	%r11, %r6, 15, %r10;
	mul.hi.u32 	%r12, %r11, 954437177;
	shr.u32 	%r13, %r12, 6;
	mul.lo.s32 	%r14, %r13, 288;
	sub.s32 	%r1, %r11, %r14;
	shr.u32 	%r15, %r1, 5;
	shr.u32 	%r16, %r11, 2;
	and.b32  	%r2, %r16, 7;
	cvt.u16.u32 	%rs1, %r7;
	mul.lo.s16 	%rs2, %rs1, 43;
	shr.u16 	%rs3, %rs2, 8;
	cvt.u32.u16 	%r17, %rs3;
	mad.lo.s32 	%r18, %r6, 5, %r17;
	mul.hi.u32 	%r19, %r18, -1431655765;
	shr.u32 	%r20, %r19, 6;
	mul.lo.s32 	%r21, %r20, 4080;
	shl.b32 	%r22, %r11, 3;
	and.b32  	%r23, %r22, 224;
	and.b32  	%r3, %r8, 7;
	shl.b32 	%r24, %r8, 1;
	and.b32  	%r25, %r24, 14;
	or.b32  	%r26, %r21, %r25;
	mad.lo.s32 	%r27, %r15, 480, %r26;
	add.s32 	%r28, %r27, %r23;
	add.s32 	%r29, %r28, -257;
	and.b32  	%r4, %r1, 480;
	setp.eq.s32 	%p5, %r4, 0;
	and.b32  	%r5, %r11, 28;
	setp.eq.s32 	%p6, %r5, 0;
	or.pred  	%p1, %p5, %p6;
	setp.eq.s32 	%p7, %r3, 0;
	or.pred  	%p8, %p1, %p7;
	mul.wide.s32 	%rd8, %r29, 4;
	add.s64 	%rd2, %rd5, %rd8;
	mov.f32 	%f105, 0fFF7FFFFD;
	@%p8 bra 	$L__BB0_2;
	ld.global.nc.f32 	%f105, [%rd2];
$L__BB0_2:
	mov.f32 	%f106, 0fFF7FFFFD;
	@%p1 bra 	$L__BB0_4;
	ld.global.nc.f32 	%f106, [%rd2+4];
$L__BB0_4:
	max.f32 	%f77, %f105, 0fFF7FFFFD;
	max.f32 	%f5, %f77, %f106;
	mov.f32 	%f107, 0fFF7FFFFD;
	@%p1 bra 	$L__BB0_6;
	ld.global.nc.f32 	%f107, [%rd2+8];
$L__BB0_6:
	setp.eq.s32 	%p9, %r3, 0;
	setp.eq.s32 	%p10, %r4, 0;
	max.f32 	%f8, %f5, %f107;
	or.pred  	%p11, %p10, %p9;
	mov.f32 	%f108, 0fFF7FFFFD;
	@%p11 bra 	$L__BB0_8;
	ld.global.nc.f32 	%f108, [%rd2+64];
$L__BB0_8:
	setp.eq.s32 	%p12, %r4, 0;
	max.f32 	%f11, %f8, %f108;
	mov.f32 	%f109, 0fFF7FFFFD;
	@%p12 bra 	$L__BB0_10;
	ld.global.nc.f32 	%f109, [%rd2+68];
$L__BB0_10:
	setp.eq.s32 	%p13, %r4, 0;
	max.f32 	%f14, %f11, %f109;
	mov.f32 	%f110, 0fFF7FFFFD;
	@%p13 bra 	$L__BB0_12;
	ld.global.nc.f32 	%f110, [%rd2+72];
$L__BB0_12:
	setp.eq.s32 	%p14, %r3, 0;
	setp.eq.s32 	%p15, %r4, 0;
	max.f32 	%f17, %f14, %f110;
	setp.eq.s32 	%p16, %r2, 7;
	or.pred  	%p2, %p15, %p16;
	or.pred  	%p17, %p2, %p14;
	mov.f32 	%f111, 0fFF7FFFFD;
	@%p17 bra 	$L__BB0_14;
	ld.global.nc.f32 	%f111, [%rd2+128];
$L__BB0_14:
	max.f32 	%f20, %f17, %f111;
	mov.f32 	%f112, 0fFF7FFFFD;
	@%p2 bra 	$L__BB0_16;
	ld.global.nc.f32 	%f112, [%rd2+132];
$L__BB0_16:
	max.f32 	%f23, %f20, %f112;
	mov.f32 	%f113, 0fFF7FFFFD;
	@%p2 bra 	$L__BB0_18;
	ld.global.nc.f32 	%f113, [%rd2+136];
$L__BB0_18:
	setp.eq.s32 	%p18, %r3, 0;
	setp.eq.s32 	%p19, %r5, 0;
	max.f32 	%f26, %f23, %f113;
	or.pred  	%p20, %p19, %p18;
	mov.f32 	%f114, 0fFF7FFFFD;
	@%p20 bra 	$L__BB0_20;
	ld.global.nc.f32 	%f114, [%rd2+960];
$L__BB0_20:
	setp.eq.s32 	%p21, %r5, 0;
	max.f32 	%f29, %f26, %f114;
	mov.f32 	%f115, 0fFF7FFFFD;
	@%p21 bra 	$L__BB0_22;
	ld.global.nc.f32 	%f115, [%rd2+964];
$L__BB0_22:
	setp.eq.s32 	%p22, %r5, 0;
	max.f32 	%f32, %f29, %f115;
	mov.f32 	%f116, 0fFF7FFFFD;
	@%p22 bra 	$L__BB0_24;
	ld.global.nc.f32 	%f116, [%rd2+968];
$L__BB0_24:
	setp.eq.s32 	%p23, %r3, 0;
	max.f32 	%f35, %f32, %f116;
	mov.f32 	%f117, 0fFF7FFFFD;
	@%p23 bra 	$L__BB0_26;
	ld.global.nc.f32 	%f117, [%rd2+1024];
$L__BB0_26:
	setp.eq.s32 	%p24, %r2, 7;
	setp.eq.s32 	%p25, %r3, 0;
	max.f32 	%f89, %f35, %f117;
	ld.global.nc.f32 	%f90, [%rd2+1028];
	max.f32 	%f91, %f89, %f90;
	ld.global.nc.f32 	%f92, [%rd2+1032];
	max.f32 	%f38, %f91, %f92;
	or.pred  	%p26, %p24, %p25;
	mov.f32 	%f118, 0fFF7FFFFD;
	@%p26 bra 	$L__BB0_28;
	ld.global.nc.f32 	%f118, [%rd2+1088];
$L__BB0_28:
	setp.eq.s32 	%p27, %r2, 7;
	max.f32 	%f41, %f38, %f118;
	mov.f32 	%f119, 0fFF7FFFFD;
	@%p27 bra 	$L__BB0_30;
	ld.global.nc.f32 	%f119, [%rd2+1092];
$L__BB0_30:
	setp.eq.s32 	%p28, %r2, 7;
	max.f32 	%f44, %f41, %f119;
	mov.f32 	%f120, 0fFF7FFFFD;
	@%p28 bra 	$L__BB0_32;
	ld.global.nc.f32 	%f120, [%rd2+1096];
$L__BB0_32:
	setp.eq.s32 	%p29, %r3, 0;
	setp.eq.s32 	%p30, %r5, 0;
	max.f32 	%f47, %f44, %f120;
	setp.gt.u32 	%p31, %r1, 255;
	or.pred  	%p3, %p31, %p30;
	or.pred  	%p32, %p3, %p29;
	mov.f32 	%f121, 0fFF7FFFFD;
	@%p32 bra 	$L__BB0_34;
	ld.global.nc.f32 	%f121, [%rd2+1920];
$L__BB0_34:
	max.f32 	%f50, %f47, %f121;
	mov.f32 	%f122, 0fFF7FFFFD;
	@%p3 bra 	$L__BB0_36;
	ld.global.nc.f32 	%f122, [%rd2+1924];
$L__BB0_36:
	max.f32 	%f53, %f50, %f122;
	mov.f32 	%f123, 0fFF7FFFFD;
	@%p3 bra 	$L__BB0_38;
	ld.global.nc.f32 	%f123, [%rd2+1928];
$L__BB0_38:
	setp.gt.u32 	%p33, %r1, 255;
	setp.eq.s32 	%p34, %r3, 0;
	max.f32 	%f56, %f53, %f123;
	or.pred  	%p35, %p33, %p34;
	mov.f32 	%f124, 0fFF7FFFFD;
	@%p35 bra 	$L__BB0_40;
	ld.global.nc.f32 	%f124, [%rd2+1984];
$L__BB0_40:
	setp.gt.u32 	%p36, %r1, 255;
	max.f32 	%f59, %f56, %f124;
	mov.f32 	%f125, 0fFF7FFFFD;
	@%p36 bra 	$L__BB0_42;
	ld.global.nc.f32 	%f125, [%rd2+1988];
$L__BB0_42:
	setp.gt.u32 	%p37, %r1, 255;
	max.f32 	%f62, %f59, %f125;
	mov.f32 	%f126, 0fFF7FFFFD;
	@%p37 bra 	$L__BB0_44;
	ld.global.nc.f32 	%f126, [%rd2+1992];
$L__BB0_44:
	setp.gt.u32 	%p38, %r1, 255;
	setp.eq.s32 	%p39, %r2, 7;
	setp.eq.s32 	%p40, %r3, 0;
	max.f32 	%f65, %f62, %f126;
	or.pred  	%p4, %p38, %p39;
	or.pred  	%p41, %p4, %p40;
	mov.f32 	%f127, 0fFF7FFFFD;
	@%p41 bra 	$L__BB0_46;
	ld.global.nc.f32 	%f127, [%rd2+2048];
$L__BB0_46:
	max.f32 	%f68, %f65, %f127;
	mov.f32 	%f128, 0fFF7FFFFD;
	@%p4 bra 	$L__BB0_48;
	ld.global.nc.f32 	%f128, [%rd2+2052];
$L__BB0_48:
	max.f32 	%f71, %f68, %f128;
	mov.f32 	%f129, 0fFF7FFFFD;
	@%p4 bra 	$L__BB0_50;
	ld.global.nc.f32 	%f129, [%rd2+2056];
$L__BB0_50:
	max.f32 	%f104, %f71, %f129;
	st.global.f32 	[%rd1], %f104;
	ret;

}


// ===== COMPILED SASS (sm_100) =====

	.target	sm_100

	.elftype	@"ET_EXEC"


//--------------------- .note.nv.tkinfo           --------------------------
	.section	.note.nv.tkinfo,"",@"SHT_NOTE"
	.sectionflags	@"SHF_NOTE_NV_TKINFO"
	.tkinfo
        /*0018*/ 	.word	0x00000002
        /*0030*/ 	.string	""
        /*0030*/ 	.string	"ptxas"
        /*0030*/ 	.string	"Cuda compilation tools, release 13.0, V13.0.88"
        /*0030*/ 	.string	"Build cuda_13.0.r13.0/compiler.36424714_0"
        /*0030*/ 	.string	"-arch sm_100 -m 64 "



//--------------------- .note.nv.cuinfo           --------------------------
	.section	.note.nv.cuinfo,"",@"SHT_NOTE"
	.sectionflags	@"SHF_NOTE_NV_CUINFO"
        /*0018*/ 	.short	0x0002
        /*001a*/ 	.short	0x0064
        /*001c*/ 	.short	0x0082
	.zero		2


//--------------------- .nv.info                  --------------------------
	.section	.nv.info,"",@"SHT_CUDA_INFO"
	.align	4


	//----- nvinfo : EIATTR_REGCOUNT
	.align		4
        /*0000*/ 	.byte	0x04, 0x2f
        /*0002*/ 	.short	(.L_1 - .L_0)
	.align		4
.L_0:
        /*0004*/ 	.word	index@(default_function_kernel)
        /*0008*/ 	.word	0x00000021


	//----- nvinfo : EIATTR_FRAME_SIZE
	.align		4
.L_1:
        /*000c*/ 	.byte	0x04, 0x11
        /*000e*/ 	.short	(.L_3 - .L_2)
	.align		4
.L_2:
        /*0010*/ 	.word	index@(default_function_kernel)
        /*0014*/ 	.word	0x00000000


	//----- nvinfo : EIATTR_MIN_STACK_SIZE
	.align		4
.L_3:
        /*0018*/ 	.byte	0x04, 0x12
        /*001a*/ 	.short	(.L_5 - .L_4)
	.align		4
.L_4:
        /*001c*/ 	.word	index@(default_function_kernel)
        /*0020*/ 	.word	0x00000000
.L_5:


//--------------------- .nv.compat                --------------------------
	.section	.nv.compat,"",@"SHT_CUDA_COMPAT_INFO"
	.align	4
        /*0000*/ 	.byte	0x02, 0x09, 0x00, 0x00, 0x02, 0x02, 0x01, 0x00, 0x02, 0x05, 0x05, 0x00, 0x03, 0x07, 0x01, 0x01
        /*0010*/ 	.byte	0x02, 0x03, 0x00, 0x00, 0x02, 0x06, 0x01, 0x00, 0x04, 0x0b, 0x08, 0x00, 0x09, 0x00, 0x00, 0x00
        /*0020*/ 	.byte	0x00, 0x00, 0x00, 0x00


//--------------------- .nv.info.default_function_kernel --------------------------
	.section	.nv.info.default_function_kernel,"",@"SHT_CUDA_INFO"
	.sectionflags	@""
	.align	4


	//----- nvinfo : EIATTR_CUDA_API_VERSION
	.align		4
        /*0000*/ 	.byte	0x04, 0x37
        /*0002*/ 	.short	(.L_7 - .L_6)
.L_6:
        /*0004*/ 	.word	0x00000082


	//----- nvinfo : EIATTR_KPARAM_INFO
	.align		4
.L_7:
        /*0008*/ 	.byte	0x04, 0x17
        /*000a*/ 	.short	(.L_9 - .L_8)
.L_8:
        /*000c*/ 	.word	0x00000000
        /*0010*/ 	.short	0x0001
        /*0012*/ 	.short	0x0008
        /*0014*/ 	.byte	0x00, 0xf5, 0x21, 0x00


	//----- nvinfo : EIATTR_KPARAM_INFO
	.align		4
.L_9:
        /*0018*/ 	.byte	0x04, 0x17
        /*001a*/ 	.short	(.L_11 - .L_10)
.L_10:
        /*001c*/ 	.word	0x00000000
        /*0020*/ 	.short	0x0000
        /*0022*/ 	.short	0x0000
        /*0024*/ 	.byte	0x00, 0xf5, 0x21, 0x00


	//----- nvinfo : EIATTR_SPARSE_MMA_MASK
	.align		4
.L_11:
        /*0028*/ 	.byte	0x03, 0x50
        /*002a*/ 	.short	0x0000


	//----- nvinfo : EIATTR_MAXREG_COUNT
	.align		4
        /*002c*/ 	.byte	0x03, 0x1b
        /*002e*/ 	.short	0x00ff


	//----- nvinfo : EIATTR_MERCURY_ISA_VERSION
	.align		4
        /*0030*/ 	.byte	0x03, 0x5f
        /*0032*/ 	.short	0x0101


	//----- nvinfo : EIATTR_VRC_CTA_INIT_COUNT
	.align		4
        /*0034*/ 	.byte	0x02, 0x4a
	.zero		1
	.zero		1


	//----- nvinfo : EIATTR_EXIT_INSTR_OFFSETS
	.align		4
        /*0038*/ 	.byte	0x04, 0x1c
        /*003a*/ 	.short	(.L_13 - .L_12)


	//   ....[0]....
.L_12:
        /*003c*/ 	.word	0x00000830


	//----- nvinfo : EIATTR_MAX_THREADS
	.align		4
.L_13:
        /*0040*/ 	.byte	0x04, 0x05
        /*0042*/ 	.short	(.L_15 - .L_14)
.L_14:
        /*0044*/ 	.word	0x0000001e
        /*0048*/ 	.word	0x00000001
        /*004c*/ 	.word	0x00000001


	//----- nvinfo : EIATTR_CBANK_PARAM_SIZE
	.align		4
.L_15:
        /*0050*/ 	.byte	0x03, 0x19
        /*0052*/ 	.short	0x0010


	//----- nvinfo : EIATTR_PARAM_CBANK
	.align		4
        /*0054*/ 	.byte	0x04, 0x0a
        /*0056*/ 	.short	(.L_17 - .L_16)
	.align		4
.L_16:
        /*0058*/ 	.word	index@(.nv.constant0.default_function_kernel)
        /*005c*/ 	.short	0x0380
        /*005e*/ 	.short	0x0010


	//----- nvinfo : EIATTR_SW_WAR
	.align		4
.L_17:
        /*0060*/ 	.byte	0x04, 0x36
        /*0062*/ 	.short	(.L_19 - .L_18)
.L_18:
        /*0064*/ 	.word	0x00000008
.L_19:


//--------------------- .nv.callgraph             --------------------------
	.section	.nv.callgraph,"",@"SHT_CUDA_CALLGRAPH"
	.align	4
	.sectionentsize	8
	.align		4
        /*0000*/ 	.word	0x00000000
	.align		4
        /*0004*/ 	.word	0xffffffff
	.align		4
        /*0008*/ 	.word	0x00000000
	.align		4
        /*000c*/ 	.word	0xfffffffe
	.align		4
        /*0010*/ 	.word	0x00000000
	.align		4
        /*0014*/ 	.word	0xfffffffd
	.align		4
        /*0018*/ 	.word	0x00000000
	.align		4
        /*001c*/ 	.word	0xfffffffc


//--------------------- .text.default_function_kernel --------------------------
	.section	.text.default_function_kernel,"ax",@progbits
	.align	128
        .global         default_function_kernel
        .type           default_function_kernel,@function
        .size           default_function_kernel,(.L_x_1 - default_function_kernel)
        .other          default_function_kernel,@"STO_CUDA_ENTRY STV_DEFAULT"
default_function_kernel:
.text.default_function_kernel:
[----:B------:R-:W-:Y:S01]  /*0000*/  LDC R1, c[0x0][0x37c] ;  /* 0x0000df00ff017b82 */ /* 0x000fe20000000800 */
[----:B------:R-:W0:Y:S01]  /*0010*/  S2R R6, SR_TID.X ;  /* 0x0000000000067919 */ /* 0x000e220000002100 */
[----:B------:R-:W1:Y:S01]  /*0020*/  LDCU.64 UR4, c[0x0][0x358] ;  /* 0x00006b00ff0477ac */ /* 0x000e620008000a00 */
[----:B------:R-:W2:Y:S01]  /*0030*/  S2R R5, SR_CTAID.X ;  /* 0x0000000000057919 */ /* 0x000ea20000002500 */
[----:B0-----:R-:W-:-:S05]  /*0040*/  PRMT R0, R6, 0x9910, RZ ;  /* 0x0000991006007816 */ /* 0x001fca00000000ff */
[----:B------:R-:W-:-:S05]  /*0050*/  IMAD R0, R0, 0x2b, RZ ;  /* 0x0000002b00007824 */ /* 0x000fca00078e02ff */
[----:B------:R-:W-:Y:S02]  /*0060*/  LOP3.LUT R2, R0, 0xffff, RZ, 0xc0, !PT ;  /* 0x0000ffff00027812 */ /* 0x000fe400078ec0ff */
[----:B------:R-:W-:Y:S02]  /*0070*/  SHF.R.U32.HI R0, RZ, 0x1, R6 ;  /* 0x00000001ff007819 */ /* 0x000fe40000011606 */
[----:B------:R-:W-:-:S03]  /*0080*/  SHF.R.U32.HI R2, RZ, 0x8, R2 ;  /* 0x00000008ff027819 */ /* 0x000fc60000011602 */
[C---:B--2---:R-:W-:Y:S01]  /*0090*/  IMAD R4, R5.reuse, 0xf, R0 ;  /* 0x0000000f05047824 */ /* 0x044fe200078e0200 */
[----:B------:R-:W-:Y:S01]  /*00a0*/  LOP3.LUT R3, R2, 0xffff, RZ, 0xc0, !PT ;  /* 0x0000ffff02037812 */ /* 0x000fe200078ec0ff */
[C---:B------:R-:W-:Y:S02]  /*00b0*/  IMAD R0, R5.reuse, 0x1e, R6 ;  /* 0x0000001e05007824 */ /* 0x040fe400078e0206 */
[C---:B------:R-:W-:Y:S01]  /*00c0*/  IMAD.HI.U32 R2, R4.reuse, 0x38e38e39, RZ ;  /* 0x38e38e3904027827 */ /* 0x040fe200078e00ff */
[----:B------:R-:W-:Y:S02]  /*00d0*/  LOP3.LUT P0, R14, R4, 0x1c, RZ, 0xc0, !PT ;  /* 0x0000001c040e7812 */ /* 0x000fe4000780c0ff */
[C---:B------:R-:W-:Y:S01]  /*00e0*/  LOP3.LUT P3, RZ, R0.reuse, 0x7, RZ, 0xc0, !PT ;  /* 0x0000000700ff7812 */ /* 0x040fe2000786c0ff */
[----:B------:R-:W-:Y:S01]  /*00f0*/  IMAD R3, R5, 0x5, R3 ;  /* 0x0000000505037824 */ /* 0x000fe200078e0203 */
[----:B------:R-:W-:Y:S01]  /*0100*/  SHF.R.U32.HI R5, RZ, 0x6, R2 ;  /* 0x00000006ff057819 */ /* 0x000fe20000011602 */
[C---:B------:R-:W-:Y:S01]  /*0110*/  IMAD.SHL.U32 R7, R0.reuse, 0x2, RZ ;  /* 0x0000000200077824 */ /* 0x040fe200078e00ff */
[----:B------:R-:W-:Y:S01]  /*0120*/  LOP3.LUT R26, R0, 0x7, RZ, 0xc0, !PT ;  /* 0x00000007001a7812 */ /* 0x000fe200078ec0ff */
[----:B------:R-:W-:-:S02]  /*0130*/  IMAD.HI.U32 R6, R3, -0x55555555, RZ ;  /* 0xaaaaaaab03067827 */ /* 0x000fc400078e00ff */
[----:B------:R-:W0:Y:S01]  /*0140*/  LDC.64 R2, c[0x0][0x380] ;  /* 0x0000e000ff027b82 */ /* 0x000e220000000a00 */
[----:B------:R-:W-:Y:S01]  /*0150*/  LOP3.LUT R8, R7, 0xe, RZ, 0xc0, !PT ;  /* 0x0000000e07087812 */ /* 0x000fe200078ec0ff */
[----:B------:R-:W-:Y:S01]  /*0160*/  IMAD R5, R5, -0x120, R4 ;  /* 0xfffffee005057824 */ /* 0x000fe200078e0204 */
[----:B------:R-:W-:Y:S02]  /*0170*/  SHF.R.U32.HI R7, RZ, 0x6, R6 ;  /* 0x00000006ff077819 */ /* 0x000fe40000011606 */
[----:B------:R-:W-:Y:S02]  /*0180*/  ISETP.NE.AND P1, PT, R26, RZ, PT ;  /* 0x000000ff1a00720c */ /* 0x000fe40003f25270 */
[----:B------:R-:W-:Y:S01]  /*0190*/  SHF.R.U32.HI R6, RZ, 0x5, R5 ;  /* 0x00000005ff067819 */ /* 0x000fe20000011605 */
[----:B------:R-:W-:Y:S02]  /*01a0*/  IMAD R9, R7, 0xff0, R8 ;  /* 0x00000ff007097824 */ /* 0x000fe400078e0208 */
[----:B------:R-:W-:Y:S01]  /*01b0*/  IMAD.SHL.U32 R7, R4, 0x8, RZ ;  /* 0x0000000804077824 */ /* 0x000fe200078e00ff */
[----:B------:R-:W-:Y:S01]  /*01c0*/  SHF.R.U32.HI R4, RZ, 0x2, R4 ;  /* 0x00000002ff047819 */ /* 0x000fe20000011604 */
[----:B------:R-:W-:Y:S01]  /*01d0*/  IMAD R6, R6, 0x1e0, R9 ;  /* 0x000001e006067824 */ /* 0x000fe200078e0209 */
[----:B------:R-:W-:Y:S01]  /*01e0*/  LOP3.LUT P2, R9, R5, 0x1e0, RZ, 0xc0, !PT ;  /* 0x000001e005097812 */ /* 0x000fe2000784c0ff */
[----:B------:R-:W-:Y:S01]  /*01f0*/  IMAD.MOV.U32 R8, RZ, RZ, -0x800003 ;  /* 0xff7ffffdff087424 */ /* 0x000fe200078e00ff */
[----:B------:R-:W-:-:S02]  /*0200*/  LOP3.LUT R7, R7, 0xe0, RZ, 0xc0, !PT ;  /* 0x000000e007077812 */ /* 0x000fc400078ec0ff */
[----:B------:R-:W-:Y:S02]  /*0210*/  PLOP3.LUT P2, PT, P2, P0, PT, 0x2f, 0xf2 ;  /* 0x0000000000f2781c */ /* 0x000fe40001740577 */
[----:B------:R-:W-:Y:S01]  /*0220*/  IADD3 R7, PT, PT, R6, -0x101, R7 ;  /* 0xfffffeff06077810 */ /* 0x000fe20007ffe007 */
[----:B------:R-:W-:Y:S01]  /*0230*/  IMAD.MOV.U32 R6, RZ, RZ, -0x800003 ;  /* 0xff7ffffdff067424 */ /* 0x000fe200078e00ff */
[----:B------:R-:W-:Y:S02]  /*0240*/  PLOP3.LUT P3, PT, P2, P3, PT, 0xf2, 0x2f ;  /* 0x00000000002f781c */ /* 0x000fe40001767e72 */
[----:B------:R-:W-:Y:S01]  /*0250*/  LOP3.LUT R4, R4, 0x7, RZ, 0xc0, !PT ;  /* 0x0000000704047812 */ /* 0x000fe200078ec0ff */
[----:B0-----:R-:W-:Y:S01]  /*0260*/  IMAD.WIDE R2, R7, 0x4, R2 ;  /* 0x0000000407027825 */ /* 0x001fe200078e0202 */
[C---:B------:R-:W-:Y:S02]  /*0270*/  ISETP.EQ.OR P4, PT, R9.reuse, RZ, !P1 ;  /* 0x000000ff0900720c */ /* 0x040fe40004f82670 */
[----:B------:R-:W-:Y:S01]  /*0280*/  ISETP.NE.AND P0, PT, R4, 0x7, PT ;  /* 0x000000070400780c */ /* 0x000fe20003f05270 */
[----:B------:R-:W-:Y:S01]  /*0290*/  IMAD.MOV.U32 R7, RZ, RZ, -0x800003 ;  /* 0xff7ffffdff077424 */ /* 0x000fe200078e00ff */
[C---:B------:R-:W-:Y:S01]  /*02a0*/  ISETP.NE.AND P5, PT, R9.reuse, RZ, PT ;  /* 0x000000ff0900720c */ /* 0x040fe20003fa5270 */
[----:B-1----:R-:W2:Y:S04]  /*02b0*/  @!P2 LDG.E.CONSTANT R8, desc[UR4][R2.64+0x8] ;  /* 0x000008040208a981 */ /* 0x002ea8000c1e9900 */
[----:B------:R-:W3:Y:S01]  /*02c0*/  @!P3 LDG.E.CONSTANT R6, desc[UR4][R2.64] ;  /* 0x000000040206b981 */ /* 0x000ee2000c1e9900 */
[----:B------:R-:W-:Y:S01]  /*02d0*/  ISETP.EQ.OR P3, PT, R9, RZ, !P0 ;  /* 0x000000ff0900720c */ /* 0x000fe20004762670 */
[----:B------:R-:W-:-:S02]  /*02e0*/  IMAD.MOV.U32 R9, RZ, RZ, -0x800003 ;  /* 0xff7ffffdff097424 */ /* 0x000fc400078e00ff */
[----:B------:R-:W3:Y:S01]  /*02f0*/  @!P2 LDG.E.CONSTANT R7, desc[UR4][R2.64+0x4] ;  /* 0x000004040207a981 */ /* 0x000ee2000c1e9900 */
[----:B------:R-:W-:Y:S01]  /*0300*/  IMAD.MOV.U32 R10, RZ, RZ, -0x800003 ;  /* 0xff7ffffdff0a7424 */ /* 0x000fe200078e00ff */
[----:B------:R-:W-:Y:S02]  /*0310*/  ISETP.EQ.OR P2, PT, R26, RZ, P3 ;  /* 0x000000ff1a00720c */ /* 0x000fe40001f42670 */
[----:B------:R-:W4:Y:S01]  /*0320*/  @!P4 LDG.E.CONSTANT R9, desc[UR4][R2.64+0x40] ;  /* 0x000040040209c981 */ /* 0x000f22000c1e9900 */
[----:B------:R-:W-:-:S03]  /*0330*/  IMAD.MOV.U32 R11, RZ, RZ, -0x800003 ;  /* 0xff7ffffdff0b7424 */ /* 0x000fc600078e00ff */
[----:B------:R-:W5:Y:S01]  /*0340*/  @P5 LDG.E.CONSTANT R10, desc[UR4][R2.64+0x44] ;  /* 0x00004404020a5981 */ /* 0x000f62000c1e9900 */
[----:B------:R-:W-:-:S03]  /*0350*/  IMAD.MOV.U32 R12, RZ, RZ, -0x800003 ;  /* 0xff7ffffdff0c7424 */ /* 0x000fc600078e00ff */
[----:B------:R-:W5:Y:S01]  /*0360*/  @P5 LDG.E.CONSTANT R11, desc[UR4][R2.64+0x48] ;  /* 0x00004804020b5981 */ /* 0x000f62000c1e9900 */
[----:B------:R-:W-:Y:S01]  /*0370*/  IMAD.MOV.U32 R13, RZ, RZ, -0x800003 ;  /* 0xff7ffffdff0d7424 */ /* 0x000fe200078e00ff */
[C---:B------:R-:W-:Y:S02]  /*0380*/  ISETP.EQ.OR P4, PT, R14.reuse, RZ, !P1 ;  /* 0x000000ff0e00720c */ /* 0x040fe40004f82670 */
[----:B------:R-:W5:Y:S01]  /*0390*/  @!P2 LDG.E.CONSTANT R12, desc[UR4][R2.64+0x80] ;  /* 0x00008004020ca981 */ /* 0x000f62000c1e9900 */
[----:B------:R-:W-:Y:S01]  /*03a0*/  ISETP.NE.AND P2, PT, R14, RZ, PT ;  /* 0x000000ff0e00720c */ /* 0x000fe20003f45270 */
[----:B------:R-:W-:Y:S02]  /*03b0*/  IMAD.MOV.U32 R14, RZ, RZ, -0x800003 ;  /* 0xff7ffffdff0e7424 */ /* 0x000fe400078e00ff */
[----:B------:R-:W5:Y:S01]  /*03c0*/  @!P3 LDG.E.CONSTANT R13, desc[UR4][R2.64+0x84] ;  /* 0x00008404020db981 */ /* 0x000f62000c1e9900 */
[----:B------:R-:W-:-:S03]  /*03d0*/  IMAD.MOV.U32 R15, RZ, RZ, -0x800003 ;  /* 0xff7ffffdff0f7424 */ /* 0x000fc600078e00ff */
[----:B------:R-:W5:Y:S01]  /*03e0*/  @!P3 LDG.E.CONSTANT R14, desc[UR4][R2.64+0x88] ;  /* 0x00008804020eb981 */ /* 0x000f62000c1e9900 */
[----:B------:R-:W-:-:S03]  /*03f0*/  IMAD.MOV.U32 R16, RZ, RZ, -0x800003 ;  /* 0xff7ffffdff107424 */ /* 0x000fc600078e00ff */
[----:B------:R-:W5:Y:S01]  /*0400*/  @!P4 LDG.E.CONSTANT R15, desc[UR4][R2.64+0x3c0] ;  /* 0x0003c004020fc981 */ /* 0x000f62000c1e9900 */
[----:B------:R-:W-:-:S03]  /*0410*/  IMAD.MOV.U32 R17, RZ, RZ, -0x800003 ;  /* 0xff7ffffdff117424 */ /* 0x000fc600078e00ff */
[----:B------:R-:W5:Y:S01]  /*0420*/  @P2 LDG.E.CONSTANT R16, desc[UR4][R2.64+0x3c4] ;  /* 0x0003c40402102981 */ /* 0x000f62000c1e9900 */
[----:B------:R-:W-:Y:S01]  /*0430*/  IMAD.MOV.U32 R18, RZ, RZ, -0x800003 ;  /* 0xff7ffffdff127424 */ /* 0x000fe200078e00ff */
[----:B------:R-:W-:Y:S02]  /*0440*/  ISETP.EQ.OR P3, PT, R4, 0x7, !P1 ;  /* 0x000000070400780c */ /* 0x000fe40004f62670 */
[----:B------:R-:W5:Y:S01]  /*0450*/  @P2 LDG.E.CONSTANT R17, desc[UR4][R2.64+0x3c8] ;  /* 0x0003c80402112981 */ /* 0x000f62000c1e9900 */
[----:B------:R-:W-:-:S03]  /*0460*/  IMAD.MOV.U32 R4, RZ, RZ, -0x800003 ;  /* 0xff7ffffdff047424 */ /* 0x000fc600078e00ff */
[----:B------:R-:W5:Y:S01]  /*0470*/  @P1 LDG.E.CONSTANT R18, desc[UR4][R2.64+0x400] ;  /* 0x0004000402121981 */ /* 0x000f62000c1e9900 */
[----:B------:R-:W-:-:S03]  /*0480*/  ISETP.GT.U32.OR P2, PT, R5, 0xff, !P2 ;  /* 0x000000ff0500780c */ /* 0x000fc60005744470 */
[----:B------:R-:W5:Y:S01]  /*0490*/  LDG.E.CONSTANT R19, desc[UR4][R2.64+0x404] ;  /* 0x0004040402137981 */ /* 0x000f62000c1e9900 */
[----:B------:R-:W-:-:S03]  /*04a0*/  IMAD.MOV.U32 R20, RZ, RZ, -0x800003 ;  /* 0xff7ffffdff147424 */ /* 0x000fc600078e00ff */
[----:B------:R-:W5:Y:S01]  /*04b0*/  LDG.E.CONSTANT R21, desc[UR4][R2.64+0x408] ;  /* 0x0004080402157981 */ /* 0x000f62000c1e9900 */
[----:B------:R-:W-:Y:S01]  /*04c0*/  ISETP.EQ.OR P4, PT, R26, RZ, P2 ;  /* 0x000000ff1a00720c */ /* 0x000fe20001782670 */
[----:B------:R-:W-:Y:S02]  /*04d0*/  IMAD.MOV.U32 R22, RZ, RZ, -0x800003 ;  /* 0xff7ffffdff167424 */ /* 0x000fe400078e00ff */
[----:B------:R-:W5:Y:S01]  /*04e0*/  @!P3 LDG.E.CONSTANT R4, desc[UR4][R2.64+0x440] ;  /* 0x000440040204b981 */ /* 0x000f62000c1e9900 */
[----:B------:R-:W-:-:S03]  /*04f0*/  IMAD.MOV.U32 R23, RZ, RZ, -0x800003 ;  /* 0xff7ffffdff177424 */ /* 0x000fc600078e00ff */
[----:B------:R-:W5:Y:S01]  /*0500*/  @P0 LDG.E.CONSTANT R20, desc[UR4][R2.64+0x444] ;  /* 0x0004440402140981 */ /* 0x000f62000c1e9900 */
[----:B------:R-:W-:-:S03]  /*0510*/  IMAD.MOV.U32 R24, RZ, RZ, -0x800003 ;  /* 0xff7ffffdff187424 */ /* 0x000fc600078e00ff */
[----:B------:R-:W5:Y:S01]  /*0520*/  @P0 LDG.E.CONSTANT R22, desc[UR4][R2.64+0x448] ;  /* 0x0004480402160981 */ /* 0x000f62000c1e9900 */
[C---:B------:R-:W-:Y:S01]  /*0530*/  ISETP.GT.U32.OR P1, PT, R5.reuse, 0xff, !P1 ;  /* 0x000000ff0500780c */ /* 0x040fe20004f24470 */
[----:B------:R-:W-:Y:S02]  /*0540*/  IMAD.MOV.U32 R25, RZ, RZ, -0x800003 ;  /* 0xff7ffffdff197424 */ /* 0x000fe400078e00ff */
[----:B------:R-:W5:Y:S01]  /*0550*/  @!P4 LDG.E.CONSTANT R23, desc[UR4][R2.64+0x780] ;  /* 0x000780040217c981 */ /* 0x000f62000c1e9900 */
[C---:B------:R-:W-:Y:S02]  /*0560*/  ISETP.GT.U32.AND P3, PT, R5.reuse, 0xff, PT ;  /* 0x000000ff0500780c */ /* 0x040fe40003f64070 */
[----:B------:R-:W-:Y:S01]  /*0570*/  ISETP.GT.U32.OR P0, PT, R5, 0xff, !P0 ;  /* 0x000000ff0500780c */ /* 0x000fe20004704470 */
[----:B------:R-:W5:Y:S01]  /*0580*/  @!P2 LDG.E.CONSTANT R24, desc[UR4][R2.64+0x784] ;  /* 0x000784040218a981 */ /* 0x000f62000c1e9900 */
[----:B------:R-:W-:-:S03]  /*0590*/  IMAD.MOV.U32 R5, RZ, RZ, -0x800003 ;  /* 0xff7ffffdff057424 */ /* 0x000fc600078e00ff */
[----:B------:R-:W5:Y:S01]  /*05a0*/  @!P2 LDG.E.CONSTANT R25, desc[UR4][R2.64+0x788] ;  /* 0x000788040219a981 */ /* 0x000f62000c1e9900 */
[----:B------:R-:W-:Y:S01]  /*05b0*/  ISETP.EQ.OR P2, PT, R26, RZ, P0 ;  /* 0x000000ff1a00720c */ /* 0x000fe20000742670 */
[----:B------:R-:W-:Y:S02]  /*05c0*/  IMAD.MOV.U32 R26, RZ, RZ, -0x800003 ;  /* 0xff7ffffdff1a7424 */ /* 0x000fe400078e00ff */
[----:B------:R-:W5:Y:S01]  /*05d0*/  @!P1 LDG.E.CONSTANT R5, desc[UR4][R2.64+0x7c0] ;  /* 0x0007c00402059981 */ /* 0x000f62000c1e9900 */
[----:B------:R-:W-:-:S03]  /*05e0*/  IMAD.MOV.U32 R27, RZ, RZ, -0x800003 ;  /* 0xff7ffffdff1b7424 */ /* 0x000fc600078e00ff */
[----:B------:R-:W5:Y:S01]  /*05f0*/  @!P3 LDG.E.CONSTANT R26, desc[UR4][R2.64+0x7c4] ;  /* 0x0007c404021ab981 */ /* 0x000f62000c1e9900 */
[----:B------:R-:W-:-:S03]  /*0600*/  IMAD.MOV.U32 R28, RZ, RZ, -0x800003 ;  /* 0xff7ffffdff1c7424 */ /* 0x000fc600078e00ff */
[----:B------:R-:W5:Y:S01]  /*0610*/  @!P3 LDG.E.CONSTANT R27, desc[UR4][R2.64+0x7c8] ;  /* 0x0007c804021bb981 */ /* 0x000f62000c1e9900 */
[----:B------:R-:W-:-:S03]  /*0620*/  IMAD.MOV.U32 R29, RZ, RZ, -0x800003 ;  /* 0xff7ffffdff1d7424 */ /* 0x000fc600078e00ff */
[----:B------:R-:W5:Y:S01]  /*0630*/  @!P2 LDG.E.CONSTANT R28, desc[UR4][R2.64+0x800] ;  /* 0x00080004021ca981 */ /* 0x000f62000c1e9900 */
[----:B------:R-:W-:-:S03]  /*0640*/  IMAD.MOV.U32 R30, RZ, RZ, -0x800003 ;  /* 0xff7ffffdff1e7424 */ /* 0x000fc600078e00ff */
[----:B------:R-:W5:Y:S04]  /*0650*/  @!P0 LDG.E.CONSTANT R29, desc[UR4][R2.64+0x804] ;  /* 0x00080404021d8981 */ /* 0x000f68000c1e9900 */
[----:B------:R0:W5:Y:S02]  /*0660*/  @!P0 LDG.E.CONSTANT R30, desc[UR4][R2.64+0x808] ;  /* 0x00080804021e8981 */ /* 0x000164000c1e9900 */
[----:B0-----:R-:W0:Y:S02]  /*0670*/  LDC.64 R2, c[0x0][0x388] ;  /* 0x0000e200ff027b82 */ /* 0x001e240000000a00 */
[----:B0-----:R-:W-:Y:S01]  /*0680*/  IMAD.WIDE.U32 R2, R0, 0x4, R2 ;  /* 0x0000000400027825 */ /* 0x001fe200078e0002 */
[----:B---3--:R-:W-:-:S04]  /*0690*/  FMNMX3 R7, R6, -3.40282306073709652508e+38, R7, !PT ;  /* 0xff7ffffd06077876 */ /* 0x008fc80007800007 */
[----:B--2---:R-:W-:-:S04]  /*06a0*/  FMNMX R8, R7, R8, !PT ;  /* 0x0000000807087209 */ /* 0x004fc80007800000 */
[----:B----4-:R-:W-:-:S04]  /*06b0*/  FMNMX R9, R8, R9, !PT ;  /* 0x0000000908097209 */ /* 0x010fc80007800000 */
[----:B-----5:R-:W-:-:S04]  /*06c0*/  FMNMX R10, R9, R10, !PT ;  /* 0x0000000a090a7209 */ /* 0x020fc80007800000 */
[----:B------:R-:W-:-:S04]  /*06d0*/  FMNMX R11, R10, R11, !PT ;  /* 0x0000000b0a0b7209 */ /* 0x000fc80007800000 */
[----:B------:R-:W-:-:S04]  /*06e0*/  FMNMX R12, R11, R12, !PT ;  /* 0x0000000c0b0c7209 */ /* 0x000fc80007800000 */
[----:B------:R-:W-:-:S04]  /*06f0*/  FMNMX R13, R12, R13, !PT ;  /* 0x0000000d0c0d7209 */ /* 0x000fc80007800000 */
[----:B------:R-:W-:-:S04]  /*0700*/  FMNMX R14, R13, R14, !PT ;  /* 0x0000000e0d0e7209 */ /* 0x000fc80007800000 */
[----:B------:R-:W-:-:S04]  /*0710*/  FMNMX R15, R14, R15, !PT ;  /* 0x0000000f0e0f7209 */ /* 0x000fc80007800000 */
[----:B------:R-:W-:-:S04]  /*0720*/  FMNMX R16, R15, R16, !PT ;  /* 0x000000100f107209 */ /* 0x000fc80007800000 */
[----:B------:R-:W-:-:S04]  /*0730*/  FMNMX R16, R16, R17, !PT ;  /* 0x0000001110107209 */ /* 0x000fc80007800000 */
[----:B------:R-:W-:-:S04]  /*0740*/  FMNMX3 R18, R16, R18, R19, !PT ;  /* 0x0000001210127276 */ /* 0x000fc80007800013 */
[----:B------:R-:W-:-:S04]  /*0750*/  FMNMX R21, R18, R21, !PT ;  /* 0x0000001512157209 */ /* 0x000fc80007800000 */
        /* <DEDUP_REMOVED lines=11> */
[----:B------:R-:W-:-:S05]  /*0810*/  FMNMX R5, R5, R30, !PT ;  /* 0x0000001e05057209 */ /* 0x000fca0007800000 */
[----:B------:R-:W-:Y:S01]  /*0820*/  STG.E desc[UR4][R2.64], R5 ;  /* 0x0000000502007986 */ /* 0x000fe2000c101904 */
[----:B------:R-:W-:Y:S05]  /*0830*/  EXIT ;  /* 0x000000000000794d */ /* 0x000fea0003800000 */
.L_x_0:
[----:B------:R-:W-:-:S00]  /*0840*/  BRA `(.L_x_0) ;  /* 0xfffffffc00fc7947 */ /* 0x000fc0000383ffff */
[----:B------:R-:W-:-:S00]  /*0850*/  NOP ;  /* 0x0000000000007918 */ /* 0x000fc00000000000 */
        /* <DEDUP_REMOVED lines=10> */
.L_x_1:


//--------------------- .nv.shared.reserved.0     --------------------------
	.section	.nv.shared.reserved.0,"aw",@nobits
	.weak		__nv_reservedSMEM_offset_0_alias
	.size		__nv_reservedSMEM_offset_0_alias, 0, 64
	.other		__nv_reservedSMEM_offset_0_alias,@"STO_CUDA_RESERVED_SHARED STV_DEFAULT"
__nv_reservedSMEM_offset_0_alias:
	.zero		0
	.zero		64


//--------------------- .nv.constant0.default_function_kernel --------------------------
	.section	.nv.constant0.default_function_kernel,"a",@progbits
	.sectionflags	@""
	.align	4
.nv.constant0.default_function_kernel:
	.zero		912


//--------------------- SYMBOLS --------------------------

	.type		.nv.reservedSmem.offset0,@object
	.size		.nv.reservedSmem.offset0,0x4
